	.headerflags	@"EF_CUDA_TEXMODE_UNIFIED EF_CUDA_64BIT_ADDRESS EF_CUDA_ACCELERATORS EF_CUDA_SM90 EF_CUDA_VIRTUAL_SM(EF_CUDA_SM90)"
	.elftype	@"ET_EXEC"


//--------------------- .nv.info                  --------------------------
	.section	.nv.info,"",@"SHT_CUDA_INFO"
	.align	4


	//----- nvinfo : EIATTR_REGCOUNT
	.align		4
        /*0000*/ 	.byte	0x04, 0x2f
        /*0002*/ 	.short	(.L_1 - .L_0)
	.align		4
.L_0:
        /*0004*/ 	.word	index@(triton_poi_fused__to_copy_add_arange_clamp_mul_sub_15)
        /*0008*/ 	.word	0x0000000a


	//----- nvinfo : EIATTR_MIN_STACK_SIZE
	.align		4
.L_1:
        /*000c*/ 	.byte	0x04, 0x12
        /*000e*/ 	.short	(.L_3 - .L_2)
	.align		4
.L_2:
        /*0010*/ 	.word	index@(triton_poi_fused__to_copy_add_arange_clamp_mul_sub_15)
        /*0014*/ 	.word	0x00000000


	//----- nvinfo : EIATTR_FRAME_SIZE
	.align		4
.L_3:
        /*0018*/ 	.byte	0x04, 0x11
        /*001a*/ 	.short	(.L_5 - .L_4)
	.align		4
.L_4:
        /*001c*/ 	.word	index@(triton_poi_fused__to_copy_add_arange_clamp_mul_sub_15)
        /*0020*/ 	.word	0x00000000


	//----- nvinfo : EIATTR_MIN_STACK_SIZE
	.align		4
.L_5:
        /*0024*/ 	.byte	0x04, 0x12
        /*0026*/ 	.short	(.L_7 - .L_6)
	.align		4
.L_6:
        /*0028*/ 	.word	index@(triton_poi_fused__to_copy_add_arange_clamp_mul_sub_15)
        /*002c*/ 	.word	0x00000000
.L_7:


//--------------------- .nv.info.triton_poi_fused__to_copy_add_arange_clamp_mul_sub_15 --------------------------
	.section	.nv.info.triton_poi_fused__to_copy_add_arange_clamp_mul_sub_15,"",@"SHT_CUDA_INFO"
	.sectionflags	@""
	.align	4


	//----- nvinfo : EIATTR_CUDA_API_VERSION
	.align		4
        /*0000*/ 	.byte	0x04, 0x37
        /*0002*/ 	.short	(.L_9 - .L_8)
.L_8:
        /*0004*/ 	.word	0x0000007c


	//----- nvinfo : EIATTR_KPARAM_INFO
	.align		4
.L_9:
        /*0008*/ 	.byte	0x04, 0x17
        /*000a*/ 	.short	(.L_11 - .L_10)
.L_10:
        /*000c*/ 	.word	0x00000000
        /*0010*/ 	.short	0x0001
        /*0012*/ 	.short	0x0008
        /*0014*/ 	.byte	0x00, 0xf0, 0x11, 0x00


	//----- nvinfo : EIATTR_KPARAM_INFO
	.align		4
.L_11:
        /*0018*/ 	.byte	0x04, 0x17
        /*001a*/ 	.short	(.L_13 - .L_12)
.L_12:
        /*001c*/ 	.word	0x00000000
        /*0020*/ 	.short	0x0000
        /*0022*/ 	.short	0x0000
        /*0024*/ 	.byte	0x00, 0xf4, 0x21, 0x00


	//----- nvinfo : EIATTR_SPARSE_MMA_MASK
	.align		4
.L_13:
        /*0028*/ 	.byte	0x03, 0x50
        /*002a*/ 	.short	0x0000


	//----- nvinfo : EIATTR_MAXREG_COUNT
	.align		4
        /*002c*/ 	.byte	0x03, 0x1b
        /*002e*/ 	.short	0x00ff


	//----- nvinfo : EIATTR_EXIT_INSTR_OFFSETS
	.align		4
        /*0030*/ 	.byte	0x04, 0x1c
        /*0032*/ 	.short	(.L_15 - .L_14)


	//   ....[0]....
.L_14:
        /*0034*/ 	.word	0x00000100


	//   ....[1]....
        /*0038*/ 	.word	0x00000130


	//----- nvinfo : EIATTR_REQNTID
	.align		4
.L_15:
        /*003c*/ 	.byte	0x04, 0x10
        /*003e*/ 	.short	(.L_17 - .L_16)
.L_16:
        /*0040*/ 	.word	0x00000020
        /*0044*/ 	.word	0x00000001
        /*0048*/ 	.word	0x00000001


	//----- nvinfo : EIATTR_CBANK_PARAM_SIZE
	.align		4
.L_17:
        /*004c*/ 	.byte	0x03, 0x19
        /*004e*/ 	.short	0x000c


	//----- nvinfo : EIATTR_PARAM_CBANK
	.align		4
        /*0050*/ 	.byte	0x04, 0x0a
        /*0052*/ 	.short	(.L_19 - .L_18)
	.align		4
.L_18:
        /*0054*/ 	.word	index@(.nv.constant0.triton_poi_fused__to_copy_add_arange_clamp_mul_sub_15)
        /*0058*/ 	.short	0x0210
        /*005a*/ 	.short	0x000c


	//----- nvinfo : EIATTR_SW_WAR
	.align		4
.L_19:
        /*005c*/ 	.byte	0x04, 0x36
        /*005e*/ 	.short	(.L_21 - .L_20)
.L_20:
        /*0060*/ 	.word	0x00000008
.L_21:


//--------------------- .nv.callgraph             --------------------------
	.section	.nv.callgraph,"",@"SHT_CUDA_CALLGRAPH"
	.align	4
	.sectionentsize	8
	.align		4
        /*0000*/ 	.word	0x00000000
	.align		4
        /*0004*/ 	.word	0xffffffff
	.align		4
        /*0008*/ 	.word	0x00000000
	.align		4
        /*000c*/ 	.word	0xfffffffe
	.align		4
        /*0010*/ 	.word	0x00000000
	.align		4
        /*0014*/ 	.word	0xfffffffd
	.align		4
        /*0018*/ 	.word	0x00000000
	.align		4
        /*001c*/ 	.word	0xfffffffc


//--------------------- .text.triton_poi_fused__to_copy_add_arange_clamp_mul_sub_15 --------------------------
	.section	.text.triton_poi_fused__to_copy_add_arange_clamp_mul_sub_15,"ax",@progbits
	.align	128
        .global         triton_poi_fused__to_copy_add_arange_clamp_mul_sub_15
        .type           triton_poi_fused__to_copy_add_arange_clamp_mul_sub_15,@function
        .size           triton_poi_fused__to_copy_add_arange_clamp_mul_sub_15,(.L_x_1 - triton_poi_fused__to_copy_add_arange_clamp_mul_sub_15)
        .other          triton_poi_fused__to_copy_add_arange_clamp_mul_sub_15,@"STO_CUDA_ENTRY STV_DEFAULT"
triton_poi_fused__to_copy_add_arange_clamp_mul_sub_15:
.text.triton_poi_fused__to_copy_add_arange_clamp_mul_sub_15:
[----:B------:R-:W0:Y:S02]  /*0000*/  LDC R1, c[0x0][0x28] ;  /* 0x00000a00ff017b82 */ /* 0x000e240000000800 */
[----:B------:R-:W1:Y:S01]  /*0010*/  S2R R0, SR_TID.X ;  /* 0x0000000000007919 */ /* 0x000e620000002100 */
[----:B------:R-:W-:Y:S01]  /*0020*/  HFMA2.MMA R3, -RZ, RZ, 1.75, 0 ;  /* 0x3f000000ff037435 */ /* 0x000fe200000001ff */
[----:B------:R-:W2:Y:S01]  /*0030*/  S2R R5, SR_CTAID.X ;  /* 0x0000000000057919 */ /* 0x000ea20000002500 */
[----:B-1----:R-:W-:-:S05]  /*0040*/  LOP3.LUT R0, R0, 0x1f, RZ, 0xc0, !PT ;  /* 0x0000001f00007812 */ /* 0x002fca00078ec0ff */
[----:B--2---:R-:W-:-:S05]  /*0050*/  IMAD R5, R5, 0x20, R0 ;  /* 0x0000002005057824 */ /* 0x004fca00078e0200 */
[----:B------:R-:W-:Y:S02]  /*0060*/  I2FP.F32.S32 R0, R5 ;  /* 0x0000000500007245 */ /* 0x000fe40000201400 */
[----:B------:R-:W-:-:S03]  /*0070*/  ISETP.GE.AND P0, PT, R5, 0x20, PT ;  /* 0x000000200500780c */ /* 0x000fc60003f06270 */
[----:B------:R-:W-:-:S04]  /*0080*/  FADD R0, R0, 0.5 ;  /* 0x3f00000000007421 */ /* 0x000fc80000000000 */
[----:B------:R-:W-:Y:S02]  /*0090*/  FFMA R0, R0, R3, -0.5 ;  /* 0xbf00000000007423 */ /* 0x000fe40000000003 */
[----:B------:R-:W1:Y:S03]  /*00a0*/  LDC.64 R2, c[0x0][0x210] ;  /* 0x00008400ff027b82 */ /* 0x000e660000000a00 */
[----:B------:R-:W-:-:S04]  /*00b0*/  FMNMX R0, RZ, R0, !PT ;  /* 0x00000000ff007209 */ /* 0x000fc80007800000 */
[----:B------:R-:W2:Y:S02]  /*00c0*/  F2I.TRUNC.NTZ R4, R0 ;  /* 0x0000000000047305 */ /* 0x000ea4000020f100 */
[----:B--2---:R-:W-:Y:S01]  /*00d0*/  I2FP.F32.S32 R7, R4 ;  /* 0x0000000400077245 */ /* 0x004fe20000201400 */
[----:B-1----:R-:W-:-:S04]  /*00e0*/  IMAD.WIDE R2, R5, 0x4, R2 ;  /* 0x0000000405027825 */ /* 0x002fc800078e0202 */
[----:B------:R-:W-:Y:S01]  /*00f0*/  FADD.SAT R7, R0, -R7 ;  /* 0x8000000700077221 */ /* 0x000fe20000002000 */
[----:B------:R-:W-:Y:S06]  /*0100*/  @P0 EXIT ;  /* 0x000000000000094d */ /* 0x000fec0003800000 */
[----:B------:R-:W-:Y:S02]  /*0110*/  ULDC.64 UR4, c[0x0][0x208] ;  /* 0x0000820000047ab9 */ /* 0x000fe40000000a00 */
[----:B------:R-:W-:Y:S01]  /*0120*/  STG.E desc[UR4][R2.64], R7 ;  /* 0x0000000702007986 */ /* 0x000fe2000c101904 */
[----:B------:R-:W-:Y:S05]  /*0130*/  EXIT ;  /* 0x000000000000794d */ /* 0x000fea0003800000 */
.L_x_0:
[----:B------:R-:W-:-:S00]  /*0140*/  BRA `(.L_x_0) ;  /* 0xfffffffc00fc7947 */ /* 0x000fc0000383ffff */
[----:B------:R-:W-:-:S00]  /*0150*/  NOP ;  /* 0x0000000000007918 */ /* 0x000fc00000000000 */
        /* <DEDUP_REMOVED lines=10> */
.L_x_1:


//--------------------- .nv.constant0.triton_poi_fused__to_copy_add_arange_clamp_mul_sub_15 --------------------------
	.section	.nv.constant0.triton_poi_fused__to_copy_add_arange_clamp_mul_sub_15,"a",@progbits
	.sectionflags	@""
	.align	4
.nv.constant0.triton_poi_fused__to_copy_add_arange_clamp_mul_sub_15:
	.zero		540
